//
// Generated by NVIDIA NVVM Compiler
//
// Compiler Build ID: CL-36424714
// Cuda compilation tools, release 13.0, V13.0.88
// Based on NVVM 20.0.0
//

.version 9.0
.target sm_100
.address_size 64

	// .globl	_Z27odd_even_bubble_sort_kernelPii

.visible .entry _Z27odd_even_bubble_sort_kernelPii(
	.param .u64 .ptr .align 1 _Z27odd_even_bubble_sort_kernelPii_param_0,
	.param .u32 _Z27odd_even_bubble_sort_kernelPii_param_1
)
{
	.reg .pred 	%p<2>;
	.reg .b32 	%r<7>;
	.reg .b64 	%rd<5>;

	ld.param.u64 	%rd1, [_Z27odd_even_bubble_sort_kernelPii_param_0];
	mov.u32 	%r2, %ntid.x;
	mov.u32 	%r3, %ctaid.x;
	mov.u32 	%r4, %tid.x;
	mad.lo.s32 	%r1, %r2, %r3, %r4;
	setp.gt.s32 	%p1, %r1, 9;
	@%p1 bra 	$L__BB0_2;
	cvta.to.global.u64 	%rd2, %rd1;
	shl.b32 	%r5, %r1, 1;
	mul.wide.s32 	%rd3, %r5, 4;
	add.s64 	%rd4, %rd2, %rd3;
	mov.b32 	%r6, 10;
	st.global.u32 	[%rd4], %r6;
$L__BB0_2:
	ret;

}


// ===== COMPILED SASS (sm_100) =====

	.target	sm_100

	.elftype	@"ET_EXEC"


//--------------------- .note.nv.tkinfo           --------------------------
	.section	.note.nv.tkinfo,"",@"SHT_NOTE"
	.sectionflags	@"SHF_NOTE_NV_TKINFO"
	.tkinfo
        /*0018*/ 	.word	0x00000002
        /*0030*/ 	.string	""
        /*0030*/ 	.string	"ptxas"
        /*0030*/ 	.string	"Cuda compilation tools, release 13.0, V13.0.88"
        /*0030*/ 	.string	"Build cuda_13.0.r13.0/compiler.36424714_0"
        /*0030*/ 	.string	"-arch sm_100 -m 64 "



//--------------------- .note.nv.cuinfo           --------------------------
	.section	.note.nv.cuinfo,"",@"SHT_NOTE"
	.sectionflags	@"SHF_NOTE_NV_CUINFO"
        /*0018*/ 	.short	0x0002
        /*001a*/ 	.short	0x0064
        /*001c*/ 	.short	0x0082
	.zero		2


//--------------------- .nv.info                  --------------------------
	.section	.nv.info,"",@"SHT_CUDA_INFO"
	.align	4


	//----- nvinfo : EIATTR_REGCOUNT
	.align		4
        /*0000*/ 	.byte	0x04, 0x2f
        /*0002*/ 	.short	(.L_1 - .L_0)
	.align		4
.L_0:
        /*0004*/ 	.word	index@(_Z27odd_even_bubble_sort_kernelPii)
        /*0008*/ 	.word	0x0000000a


	//----- nvinfo : EIATTR_FRAME_SIZE
	.align		4
.L_1:
        /*000c*/ 	.byte	0x04, 0x11
        /*000e*/ 	.short	(.L_3 - .L_2)
	.align		4
.L_2:
        /*0010*/ 	.word	index@(_Z27odd_even_bubble_sort_kernelPii)
        /*0014*/ 	.word	0x00000000


	//----- nvinfo : EIATTR_MIN_STACK_SIZE
	.align		4
.L_3:
        /*0018*/ 	.byte	0x04, 0x12
        /*001a*/ 	.short	(.L_5 - .L_4)
	.align		4
.L_4:
        /*001c*/ 	.word	index@(_Z27odd_even_bubble_sort_kernelPii)
        /*0020*/ 	.word	0x00000000
.L_5:


//--------------------- .nv.compat                --------------------------
	.section	.nv.compat,"",@"SHT_CUDA_COMPAT_INFO"
	.align	4
        /*0000*/ 	.byte	0x02, 0x09, 0x00, 0x00, 0x02, 0x02, 0x01, 0x00, 0x02, 0x05, 0x05, 0x00, 0x03, 0x07, 0x01, 0x01
        /*0010*/ 	.byte	0x02, 0x03, 0x00, 0x00, 0x02, 0x06, 0x01, 0x00, 0x04, 0x0b, 0x08, 0x00, 0x09, 0x00, 0x00, 0x00
        /*0020*/ 	.byte	0x00, 0x00, 0x00, 0x00


//--------------------- .nv.info._Z27odd_even_bubble_sort_kernelPii --------------------------
	.section	.nv.info._Z27odd_even_bubble_sort_kernelPii,"",@"SHT_CUDA_INFO"
	.sectionflags	@""
	.align	4


	//----- nvinfo : EIATTR_CUDA_API_VERSION
	.align		4
        /*0000*/ 	.byte	0x04, 0x37
        /*0002*/ 	.short	(.L_7 - .L_6)
.L_6:
        /*0004*/ 	.word	0x00000082


	//----- nvinfo : EIATTR_KPARAM_INFO
	.align		4
.L_7:
        /*0008*/ 	.byte	0x04, 0x17
        /*000a*/ 	.short	(.L_9 - .L_8)
.L_8:
        /*000c*/ 	.word	0x00000000
        /*0010*/ 	.short	0x0001
        /*0012*/ 	.short	0x0008
        /*0014*/ 	.byte	0x00, 0xf0, 0x11, 0x00


	//----- nvinfo : EIATTR_KPARAM_INFO
	.align		4
.L_9:
        /*0018*/ 	.byte	0x04, 0x17
        /*001a*/ 	.short	(.L_11 - .L_10)
.L_10:
        /*001c*/ 	.word	0x00000000
        /*0020*/ 	.short	0x0000
        /*0022*/ 	.short	0x0000
        /*0024*/ 	.byte	0x00, 0xf5, 0x21, 0x00


	//----- nvinfo : EIATTR_SPARSE_MMA_MASK
	.align		4
.L_11:
        /*0028*/ 	.byte	0x03, 0x50
        /*002a*/ 	.short	0x0000


	//----- nvinfo : EIATTR_MAXREG_COUNT
	.align		4
        /*002c*/ 	.byte	0x03, 0x1b
        /*002e*/ 	.short	0x00ff


	//----- nvinfo : EIATTR_MERCURY_ISA_VERSION
	.align		4
        /*0030*/ 	.byte	0x03, 0x5f
        /*0032*/ 	.short	0x0101


	//----- nvinfo : EIATTR_VRC_CTA_INIT_COUNT
	.align		4
        /*0034*/ 	.byte	0x02, 0x4a
	.zero		1
	.zero		1


	//----- nvinfo : EIATTR_EXIT_INSTR_OFFSETS
	.align		4
        /*0038*/ 	.byte	0x04, 0x1c
        /*003a*/ 	.short	(.L_13 - .L_12)


	//   ....[0]....
.L_12:
        /*003c*/ 	.word	0x00000060


	//   ....[1]....
        /*0040*/ 	.word	0x000000d0


	//----- nvinfo : EIATTR_CBANK_PARAM_SIZE
	.align		4
.L_13:
        /*0044*/ 	.byte	0x03, 0x19
        /*0046*/ 	.short	0x000c


	//----- nvinfo : EIATTR_PARAM_CBANK
	.align		4
        /*0048*/ 	.byte	0x04, 0x0a
        /*004a*/ 	.short	(.L_15 - .L_14)
	.align		4
.L_14:
        /*004c*/ 	.word	index@(.nv.constant0._Z27odd_even_bubble_sort_kernelPii)
        /*0050*/ 	.short	0x0380
        /*0052*/ 	.short	0x000c


	//----- nvinfo : EIATTR_SW_WAR
	.align		4
.L_15:
        /*0054*/ 	.byte	0x04, 0x36
        /*0056*/ 	.short	(.L_17 - .L_16)
.L_16:
        /*0058*/ 	.word	0x00000008
.L_17:


//--------------------- .nv.callgraph             --------------------------
	.section	.nv.callgraph,"",@"SHT_CUDA_CALLGRAPH"
	.align	4
	.sectionentsize	8
	.align		4
        /*0000*/ 	.word	0x00000000
	.align		4
        /*0004*/ 	.word	0xffffffff
	.align		4
        /*0008*/ 	.word	0x00000000
	.align		4
        /*000c*/ 	.word	0xfffffffe
	.align		4
        /*0010*/ 	.word	0x00000000
	.align		4
        /*0014*/ 	.word	0xfffffffd
	.align		4
        /*0018*/ 	.word	0x00000000
	.align		4
        /*001c*/ 	.word	0xfffffffc


//--------------------- .text._Z27odd_even_bubble_sort_kernelPii --------------------------
	.section	.text._Z27odd_even_bubble_sort_kernelPii,"ax",@progbits
	.align	128
        .global         _Z27odd_even_bubble_sort_kernelPii
        .type           _Z27odd_even_bubble_sort_kernelPii,@function
        .size           _Z27odd_even_bubble_sort_kernelPii,(.L_x_1 - _Z27odd_even_bubble_sort_kernelPii)
        .other          _Z27odd_even_bubble_sort_kernelPii,@"STO_CUDA_ENTRY STV_DEFAULT"
_Z27odd_even_bubble_sort_kernelPii:
.text._Z27odd_even_bubble_sort_kernelPii:
[----:B------:R-:W-:Y:S01]  /*0000*/  LDC R1, c[0x0][0x37c] ;  /* 0x0000df00ff017b82 */ /* 0x000fe20000000800 */
[----:B------:R-:W0:Y:S01]  /*0010*/  S2R R0, SR_CTAID.X ;  /* 0x0000000000007919 */ /* 0x000e220000002500 */
[----:B------:R-:W0:Y:S01]  /*0020*/  LDCU UR4, c[0x0][0x360] ;  /* 0x00006c00ff0477ac */ /* 0x000e220008000800 */
[----:B------:R-:W0:Y:S02]  /*0030*/  S2R R3, SR_TID.X ;  /* 0x0000000000037919 */ /* 0x000e240000002100 */
[----:B0-----:R-:W-:-:S05]  /*0040*/  IMAD R0, R0, UR4, R3 ;  /* 0x0000000400007c24 */ /* 0x001fca000f8e0203 */
[----:B------:R-:W-:-:S13]  /*0050*/  ISETP.GT.AND P0, PT, R0, 0x9, PT ;  /* 0x000000090000780c */ /* 0x000fda0003f04270 */
[----:B------:R-:W-:Y:S05]  /*0060*/  @P0 EXIT ;  /* 0x000000000000094d */ /* 0x000fea0003800000 */
[----:B------:R-:W0:Y:S01]  /*0070*/  LDC.64 R2, c[0x0][0x380] ;  /* 0x0000e000ff027b82 */ /* 0x000e220000000a00 */
[----:B------:R-:W1:Y:S01]  /*0080*/  LDCU.64 UR4, c[0x0][0x358] ;  /* 0x00006b00ff0477ac */ /* 0x000e620008000a00 */
[----:B------:R-:W-:Y:S01]  /*0090*/  SHF.L.U32 R5, R0, 0x1, RZ ;  /* 0x0000000100057819 */ /* 0x000fe200000006ff */
[----:B------:R-:W-:-:S04]  /*00a0*/  HFMA2 R7, -RZ, RZ, 0, 5.9604644775390625e-07 ;  /* 0x0000000aff077431 */ /* 0x000fc800000001ff */
[----:B0-----:R-:W-:-:S05]  /*00b0*/  IMAD.WIDE R2, R5, 0x4, R2 ;  /* 0x0000000405027825 */ /* 0x001fca00078e0202 */
[----:B-1----:R-:W-:Y:S01]  /*00c0*/  STG.E desc[UR4][R2.64], R7 ;  /* 0x0000000702007986 */ /* 0x002fe2000c101904 */
[----:B------:R-:W-:Y:S05]  /*00d0*/  EXIT ;  /* 0x000000000000794d */ /* 0x000fea0003800000 */
.L_x_0:
[----:B------:R-:W-:-:S00]  /*00e0*/  BRA `(.L_x_0) ;  /* 0xfffffffc00fc7947 */ /* 0x000fc0000383ffff */
[----:B------:R-:W-:-:S00]  /*00f0*/  NOP ;  /* 0x0000000000007918 */ /* 0x000fc00000000000 */
        /* <DEDUP_REMOVED lines=8> */
.L_x_1:


//--------------------- .nv.shared.reserved.0     --------------------------
	.section	.nv.shared.reserved.0,"aw",@nobits
	.weak		__nv_reservedSMEM_offset_0_alias
	.size		__nv_reservedSMEM_offset_0_alias, 0, 64
	.other		__nv_reservedSMEM_offset_0_alias,@"STO_CUDA_RESERVED_SHARED STV_DEFAULT"
__nv_reservedSMEM_offset_0_alias:
	.zero		0
	.zero		64


//--------------------- .nv.constant0._Z27odd_even_bubble_sort_kernelPii --------------------------
	.section	.nv.constant0._Z27odd_even_bubble_sort_kernelPii,"a",@progbits
	.sectionflags	@""
	.align	4
.nv.constant0._Z27odd_even_bubble_sort_kernelPii:
	.zero		908


//--------------------- SYMBOLS --------------------------

	.type		.nv.reservedSmem.offset0,@object
	.size		.nv.reservedSmem.offset0,0x4
